//
// Generated by NVIDIA NVVM Compiler
//
// Compiler Build ID: CL-36424714
// Cuda compilation tools, release 13.0, V13.0.88
// Based on NVVM 20.0.0
//

.version 9.0
.target sm_100
.address_size 64

	// .globl	_Z11GemmGPUFuncP6matrixS0_S0_

.visible .entry _Z11GemmGPUFuncP6matrixS0_S0_(
	.param .u64 .ptr .align 1 _Z11GemmGPUFuncP6matrixS0_S0__param_0,
	.param .u64 .ptr .align 1 _Z11GemmGPUFuncP6matrixS0_S0__param_1,
	.param .u64 .ptr .align 1 _Z11GemmGPUFuncP6matrixS0_S0__param_2
)
{
	.reg .pred 	%p<12>;
	.reg .b32 	%r<9>;
	.reg .b32 	%f<68>;
	.reg .b64 	%rd<111>;

	ld.param.u64 	%rd27, [_Z11GemmGPUFuncP6matrixS0_S0__param_0];
	ld.param.u64 	%rd28, [_Z11GemmGPUFuncP6matrixS0_S0__param_1];
	ld.param.u64 	%rd26, [_Z11GemmGPUFuncP6matrixS0_S0__param_2];
	cvta.to.global.u64 	%rd1, %rd28;
	cvta.to.global.u64 	%rd2, %rd27;
	mov.u32 	%r1, %ctaid.y;
	mov.u32 	%r2, %ntid.y;
	mov.u32 	%r3, %tid.y;
	mad.lo.s32 	%r4, %r1, %r2, %r3;
	cvt.u64.u32 	%rd3, %r4;
	ld.global.u64 	%rd29, [%rd2];
	setp.le.u64 	%p1, %rd29, %rd3;
	@%p1 bra 	$L__BB0_15;
	mov.u32 	%r5, %tid.x;
	mov.u32 	%r6, %ntid.x;
	mov.u32 	%r7, %ctaid.x;
	mad.lo.s32 	%r8, %r7, %r6, %r5;
	cvt.s64.s32 	%rd4, %r8;
	ld.global.u64 	%rd5, [%rd1+8];
	setp.le.u64 	%p2, %rd5, %rd4;
	@%p2 bra 	$L__BB0_15;
	ld.global.u64 	%rd6, [%rd2+8];
	setp.eq.s64 	%p3, %rd6, 0;
	mov.f32 	%f67, 0f00000000;
	@%p3 bra 	$L__BB0_14;
	ld.global.u64 	%rd31, [%rd2+16];
	cvta.to.global.u64 	%rd7, %rd31;
	mul.lo.s64 	%rd8, %rd6, %rd3;
	ld.global.u64 	%rd32, [%rd1+16];
	cvta.to.global.u64 	%rd9, %rd32;
	and.b64  	%rd10, %rd6, 7;
	setp.lt.u64 	%p4, %rd6, 8;
	mov.f32 	%f67, 0f00000000;
	mov.b64 	%rd109, 0;
	@%p4 bra 	$L__BB0_6;
	and.b64  	%rd109, %rd6, -8;
	shl.b64 	%rd33, %rd4, 2;
	add.s64 	%rd106, %rd9, %rd33;
	shl.b64 	%rd34, %rd8, 2;
	add.s64 	%rd35, %rd34, %rd7;
	add.s64 	%rd105, %rd35, 16;
	mov.f32 	%f67, 0f00000000;
	mov.u64 	%rd107, %rd109;
$L__BB0_5:
	.pragma "nounroll";
	ld.global.f32 	%f17, [%rd105+-16];
	ld.global.f32 	%f18, [%rd106];
	fma.rn.f32 	%f19, %f17, %f18, %f67;
	ld.global.f32 	%f20, [%rd105+-12];
	shl.b64 	%rd36, %rd5, 2;
	add.s64 	%rd37, %rd106, %rd36;
	ld.global.f32 	%f21, [%rd37];
	fma.rn.f32 	%f22, %f20, %f21, %f19;
	ld.global.f32 	%f23, [%rd105+-8];
	add.s64 	%rd38, %rd37, %rd36;
	ld.global.f32 	%f24, [%rd38];
	fma.rn.f32 	%f25, %f23, %f24, %f22;
	ld.global.f32 	%f26, [%rd105+-4];
	add.s64 	%rd39, %rd38, %rd36;
	ld.global.f32 	%f27, [%rd39];
	fma.rn.f32 	%f28, %f26, %f27, %f25;
	ld.global.f32 	%f29, [%rd105];
	add.s64 	%rd40, %rd39, %rd36;
	ld.global.f32 	%f30, [%rd40];
	fma.rn.f32 	%f31, %f29, %f30, %f28;
	ld.global.f32 	%f32, [%rd105+4];
	add.s64 	%rd41, %rd40, %rd36;
	ld.global.f32 	%f33, [%rd41];
	fma.rn.f32 	%f34, %f32, %f33, %f31;
	ld.global.f32 	%f35, [%rd105+8];
	add.s64 	%rd42, %rd41, %rd36;
	ld.global.f32 	%f36, [%rd42];
	fma.rn.f32 	%f37, %f35, %f36, %f34;
	ld.global.f32 	%f38, [%rd105+12];
	add.s64 	%rd43, %rd42, %rd36;
	ld.global.f32 	%f39, [%rd43];
	fma.rn.f32 	%f67, %f38, %f39, %f37;
	add.s64 	%rd107, %rd107, -8;
	shl.b64 	%rd44, %rd5, 5;
	add.s64 	%rd106, %rd106, %rd44;
	add.s64 	%rd105, %rd105, 32;
	setp.ne.s64 	%p5, %rd107, 0;
	@%p5 bra 	$L__BB0_5;
$L__BB0_6:
	setp.eq.s64 	%p6, %rd10, 0;
	@%p6 bra 	$L__BB0_14;
	and.b64  	%rd21, %rd6, 3;
	setp.lt.u64 	%p7, %rd10, 4;
	@%p7 bra 	$L__BB0_9;
	add.s64 	%rd45, %rd8, %rd109;
	shl.b64 	%rd46, %rd45, 2;
	add.s64 	%rd47, %rd7, %rd46;
	ld.global.f32 	%f41, [%rd47];
	mad.lo.s64 	%rd48, %rd5, %rd109, %rd4;
	shl.b64 	%rd49, %rd48, 2;
	add.s64 	%rd50, %rd9, %rd49;
	ld.global.f32 	%f42, [%rd50];
	fma.rn.f32 	%f43, %f41, %f42, %f67;
	add.s64 	%rd51, %rd109, 1;
	and.b64  	%rd52, %rd51, 4294967295;
	add.s64 	%rd53, %rd8, %rd52;
	shl.b64 	%rd54, %rd53, 2;
	add.s64 	%rd55, %rd7, %rd54;
	ld.global.f32 	%f44, [%rd55];
	mad.lo.s64 	%rd56, %rd5, %rd52, %rd4;
	shl.b64 	%rd57, %rd56, 2;
	add.s64 	%rd58, %rd9, %rd57;
	ld.global.f32 	%f45, [%rd58];
	fma.rn.f32 	%f46, %f44, %f45, %f43;
	add.s64 	%rd59, %rd109, 2;
	and.b64  	%rd60, %rd59, 4294967295;
	add.s64 	%rd61, %rd8, %rd60;
	shl.b64 	%rd62, %rd61, 2;
	add.s64 	%rd63, %rd7, %rd62;
	ld.global.f32 	%f47, [%rd63];
	mad.lo.s64 	%rd64, %rd5, %rd60, %rd4;
	shl.b64 	%rd65, %rd64, 2;
	add.s64 	%rd66, %rd9, %rd65;
	ld.global.f32 	%f48, [%rd66];
	fma.rn.f32 	%f49, %f47, %f48, %f46;
	add.s64 	%rd67, %rd109, 3;
	and.b64  	%rd68, %rd67, 4294967295;
	add.s64 	%rd69, %rd8, %rd68;
	shl.b64 	%rd70, %rd69, 2;
	add.s64 	%rd71, %rd7, %rd70;
	ld.global.f32 	%f50, [%rd71];
	mad.lo.s64 	%rd72, %rd5, %rd68, %rd4;
	shl.b64 	%rd73, %rd72, 2;
	add.s64 	%rd74, %rd9, %rd73;
	ld.global.f32 	%f51, [%rd74];
	fma.rn.f32 	%f67, %f50, %f51, %f49;
	add.s64 	%rd75, %rd109, 4;
	and.b64  	%rd109, %rd75, 4294967295;
$L__BB0_9:
	setp.eq.s64 	%p8, %rd21, 0;
	@%p8 bra 	$L__BB0_14;
	setp.eq.s64 	%p9, %rd21, 1;
	@%p9 bra 	$L__BB0_12;
	add.s64 	%rd76, %rd8, %rd109;
	shl.b64 	%rd77, %rd76, 2;
	add.s64 	%rd78, %rd7, %rd77;
	ld.global.f32 	%f53, [%rd78];
	mad.lo.s64 	%rd79, %rd5, %rd109, %rd4;
	shl.b64 	%rd80, %rd79, 2;
	add.s64 	%rd81, %rd9, %rd80;
	ld.global.f32 	%f54, [%rd81];
	fma.rn.f32 	%f55, %f53, %f54, %f67;
	add.s64 	%rd82, %rd109, 1;
	and.b64  	%rd83, %rd82, 4294967295;
	add.s64 	%rd84, %rd8, %rd83;
	shl.b64 	%rd85, %rd84, 2;
	add.s64 	%rd86, %rd7, %rd85;
	ld.global.f32 	%f56, [%rd86];
	mad.lo.s64 	%rd87, %rd5, %rd83, %rd4;
	shl.b64 	%rd88, %rd87, 2;
	add.s64 	%rd89, %rd9, %rd88;
	ld.global.f32 	%f57, [%rd89];
	fma.rn.f32 	%f67, %f56, %f57, %f55;
	add.s64 	%rd90, %rd109, 2;
	and.b64  	%rd109, %rd90, 4294967295;
$L__BB0_12:
	and.b64  	%rd91, %rd6, 1;
	setp.eq.b64 	%p10, %rd91, 1;
	not.pred 	%p11, %p10;
	@%p11 bra 	$L__BB0_14;
	add.s64 	%rd92, %rd8, %rd109;
	shl.b64 	%rd93, %rd92, 2;
	add.s64 	%rd94, %rd7, %rd93;
	ld.global.f32 	%f58, [%rd94];
	mad.lo.s64 	%rd95, %rd5, %rd109, %rd4;
	shl.b64 	%rd96, %rd95, 2;
	add.s64 	%rd97, %rd9, %rd96;
	ld.global.f32 	%f59, [%rd97];
	fma.rn.f32 	%f67, %f58, %f59, %f67;
$L__BB0_14:
	cvta.to.global.u64 	%rd98, %rd26;
	ld.global.u64 	%rd99, [%rd98+16];
	cvta.to.global.u64 	%rd100, %rd99;
	ld.global.u64 	%rd101, [%rd98+8];
	mad.lo.s64 	%rd102, %rd101, %rd3, %rd4;
	shl.b64 	%rd103, %rd102, 2;
	add.s64 	%rd104, %rd100, %rd103;
	st.global.f32 	[%rd104], %f67;
$L__BB0_15:
	ret;

}


// ===== COMPILED SASS (sm_100) =====

	.target	sm_100

	.elftype	@"ET_EXEC"


//--------------------- .note.nv.tkinfo           --------------------------
	.section	.note.nv.tkinfo,"",@"SHT_NOTE"
	.sectionflags	@"SHF_NOTE_NV_TKINFO"
	.tkinfo
        /*0018*/ 	.word	0x00000002
        /*0030*/ 	.string	""
        /*0030*/ 	.string	"ptxas"
        /*0030*/ 	.string	"Cuda compilation tools, release 13.0, V13.0.88"
        /*0030*/ 	.string	"Build cuda_13.0.r13.0/compiler.36424714_0"
        /*0030*/ 	.string	"-arch sm_100 -m 64 "



//--------------------- .note.nv.cuinfo           --------------------------
	.section	.note.nv.cuinfo,"",@"SHT_NOTE"
	.sectionflags	@"SHF_NOTE_NV_CUINFO"
        /*0018*/ 	.short	0x0002
        /*001a*/ 	.short	0x0064
        /*001c*/ 	.short	0x0082
	.zero		2


//--------------------- .nv.info                  --------------------------
	.section	.nv.info,"",@"SHT_CUDA_INFO"
	.align	4


	//----- nvinfo : EIATTR_REGCOUNT
	.align		4
        /*0000*/ 	.byte	0x04, 0x2f
        /*0002*/ 	.short	(.L_1 - .L_0)
	.align		4
.L_0:
        /*0004*/ 	.word	index@(_Z11GemmGPUFuncP6matrixS0_S0_)
        /*0008*/ 	.word	0x00000020


	//----- nvinfo : EIATTR_FRAME_SIZE
	.align		4
.L_1:
        /*000c*/ 	.byte	0x04, 0x11
        /*000e*/ 	.short	(.L_3 - .L_2)
	.align		4
.L_2:
        /*0010*/ 	.word	index@(_Z11GemmGPUFuncP6matrixS0_S0_)
        /*0014*/ 	.word	0x00000000


	//----- nvinfo : EIATTR_MIN_STACK_SIZE
	.align		4
.L_3:
        /*0018*/ 	.byte	0x04, 0x12
        /*001a*/ 	.short	(.L_5 - .L_4)
	.align		4
.L_4:
        /*001c*/ 	.word	index@(_Z11GemmGPUFuncP6matrixS0_S0_)
        /*0020*/ 	.word	0x00000000
.L_5:


//--------------------- .nv.compat                --------------------------
	.section	.nv.compat,"",@"SHT_CUDA_COMPAT_INFO"
	.align	4
        /*0000*/ 	.byte	0x02, 0x09, 0x00, 0x00, 0x02, 0x02, 0x01, 0x00, 0x02, 0x05, 0x05, 0x00, 0x03, 0x07, 0x01, 0x01
        /*0010*/ 	.byte	0x02, 0x03, 0x00, 0x00, 0x02, 0x06, 0x01, 0x00, 0x04, 0x0b, 0x08, 0x00, 0x09, 0x00, 0x00, 0x00
        /*0020*/ 	.byte	0x00, 0x00, 0x00, 0x00


//--------------------- .nv.info._Z11GemmGPUFuncP6matrixS0_S0_ --------------------------
	.section	.nv.info._Z11GemmGPUFuncP6matrixS0_S0_,"",@"SHT_CUDA_INFO"
	.sectionflags	@""
	.align	4


	//----- nvinfo : EIATTR_CUDA_API_VERSION
	.align		4
        /*0000*/ 	.byte	0x04, 0x37
        /*0002*/ 	.short	(.L_7 - .L_6)
.L_6:
        /*0004*/ 	.word	0x00000082


	//----- nvinfo : EIATTR_KPARAM_INFO
	.align		4
.L_7:
        /*0008*/ 	.byte	0x04, 0x17
        /*000a*/ 	.short	(.L_9 - .L_8)
.L_8:
        /*000c*/ 	.word	0x00000000
        /*0010*/ 	.short	0x0002
        /*0012*/ 	.short	0x0010
        /*0014*/ 	.byte	0x00, 0xf5, 0x21, 0x00


	//----- nvinfo : EIATTR_KPARAM_INFO
	.align		4
.L_9:
        /*0018*/ 	.byte	0x04, 0x17
        /*001a*/ 	.short	(.L_11 - .L_10)
.L_10:
        /*001c*/ 	.word	0x00000000
        /*0020*/ 	.short	0x0001
        /*0022*/ 	.short	0x0008
        /*0024*/ 	.byte	0x00, 0xf5, 0x21, 0x00


	//----- nvinfo : EIATTR_KPARAM_INFO
	.align		4
.L_11:
        /*0028*/ 	.byte	0x04, 0x17
        /*002a*/ 	.short	(.L_13 - .L_12)
.L_12:
        /*002c*/ 	.word	0x00000000
        /*0030*/ 	.short	0x0000
        /*0032*/ 	.short	0x0000
        /*0034*/ 	.byte	0x00, 0xf5, 0x21, 0x00


	//----- nvinfo : EIATTR_SPARSE_MMA_MASK
	.align		4
.L_13:
        /*0038*/ 	.byte	0x03, 0x50
        /*003a*/ 	.short	0x0000


	//----- nvinfo : EIATTR_MAXREG_COUNT
	.align		4
        /*003c*/ 	.byte	0x03, 0x1b
        /*003e*/ 	.short	0x00ff


	//----- nvinfo : EIATTR_MERCURY_ISA_VERSION
	.align		4
        /*0040*/ 	.byte	0x03, 0x5f
        /*0042*/ 	.short	0x0101


	//----- nvinfo : EIATTR_VRC_CTA_INIT_COUNT
	.align		4
        /*0044*/ 	.byte	0x02, 0x4a
	.zero		1
	.zero		1


	//----- nvinfo : EIATTR_EXIT_INSTR_OFFSETS
	.align		4
        /*0048*/ 	.byte	0x04, 0x1c
        /*004a*/ 	.short	(.L_15 - .L_14)


	//   ....[0]....
.L_14:
        /*004c*/ 	.word	0x000000a0


	//   ....[1]....
        /*0050*/ 	.word	0x00000170


	//   ....[2]....
        /*0054*/ 	.word	0x00000e90


	//----- nvinfo : EIATTR_CBANK_PARAM_SIZE
	.align		4
.L_15:
        /*0058*/ 	.byte	0x03, 0x19
        /*005a*/ 	.short	0x0018


	//----- nvinfo : EIATTR_PARAM_CBANK
	.align		4
        /*005c*/ 	.byte	0x04, 0x0a
        /*005e*/ 	.short	(.L_17 - .L_16)
	.align		4
.L_16:
        /*0060*/ 	.word	index@(.nv.constant0._Z11GemmGPUFuncP6matrixS0_S0_)
        /*0064*/ 	.short	0x0380
        /*0066*/ 	.short	0x0018


	//----- nvinfo : EIATTR_SW_WAR
	.align		4
.L_17:
        /*0068*/ 	.byte	0x04, 0x36
        /*006a*/ 	.short	(.L_19 - .L_18)
.L_18:
        /*006c*/ 	.word	0x00000008
.L_19:


//--------------------- .nv.callgraph             --------------------------
	.section	.nv.callgraph,"",@"SHT_CUDA_CALLGRAPH"
	.align	4
	.sectionentsize	8
	.align		4
        /*0000*/ 	.word	0x00000000
	.align		4
        /*0004*/ 	.word	0xffffffff
	.align		4
        /*0008*/ 	.word	0x00000000
	.align		4
        /*000c*/ 	.word	0xfffffffe
	.align		4
        /*0010*/ 	.word	0x00000000
	.align		4
        /*0014*/ 	.word	0xfffffffd
	.align		4
        /*0018*/ 	.word	0x00000000
	.align		4
        /*001c*/ 	.word	0xfffffffc


//--------------------- .text._Z11GemmGPUFuncP6matrixS0_S0_ --------------------------
	.section	.text._Z11GemmGPUFuncP6matrixS0_S0_,"ax",@progbits
	.align	128
        .global         _Z11GemmGPUFuncP6matrixS0_S0_
        .type           _Z11GemmGPUFuncP6matrixS0_S0_,@function
        .size           _Z11GemmGPUFuncP6matrixS0_S0_,(.L_x_6 - _Z11GemmGPUFuncP6matrixS0_S0_)
        .other          _Z11GemmGPUFuncP6matrixS0_S0_,@"STO_CUDA_ENTRY STV_DEFAULT"
_Z11GemmGPUFuncP6matrixS0_S0_:
.text._Z11GemmGPUFuncP6matrixS0_S0_:
[----:B------:R-:W-:Y:S08]  /*0000*/  LDC R1, c[0x0][0x37c] ;  /* 0x0000df00ff017b82 */ /* 0x000ff00000000800 */
[----:B------:R-:W0:Y:S01]  /*0010*/  LDC.64 R14, c[0x0][0x380] ;  /* 0x0000e000ff0e7b82 */ /* 0x000e220000000a00 */
[----:B------:R-:W0:Y:S02]  /*0020*/  LDCU.64 UR8, c[0x0][0x358] ;  /* 0x00006b00ff0877ac */ /* 0x000e240008000a00 */
[----:B0-----:R-:W2:Y:S05]  /*0030*/  LDG.E.64 R2, desc[UR8][R14.64] ;  /* 0x000000080e027981 */ /* 0x001eaa000c1e1b00 */
[----:B------:R-:W0:Y:S01]  /*0040*/  S2UR UR4, SR_CTAID.Y ;  /* 0x00000000000479c3 */ /* 0x000e220000002600 */
[----:B------:R-:W0:Y:S07]  /*0050*/  S2R R5, SR_TID.Y ;  /* 0x0000000000057919 */ /* 0x000e2e0000002200 */
[----:B------:R-:W0:Y:S02]  /*0060*/  LDC R0, c[0x0][0x364] ;  /* 0x0000d900ff007b82 */ /* 0x000e240000000800 */
[----:B0-----:R-:W-:-:S05]  /*0070*/  IMAD R0, R0, UR4, R5 ;  /* 0x0000000400007c24 */ /* 0x001fca000f8e0205 */
[----:B--2---:R-:W-:-:S04]  /*0080*/  ISETP.GT.U32.AND P0, PT, R2, R0, PT ;  /* 0x000000000200720c */ /* 0x004fc80003f04070 */
[----:B------:R-:W-:-:S13]  /*0090*/  ISETP.GT.U32.AND.EX P0, PT, R3, RZ, PT, P0 ;  /* 0x000000ff0300720c */ /* 0x000fda0003f04100 */
[----:B------:R-:W-:Y:S05]  /*00a0*/  @!P0 EXIT ;  /* 0x000000000000894d */ /* 0x000fea0003800000 */
[----:B------:R-:W0:Y:S02]  /*00b0*/  LDC.64 R4, c[0x0][0x388] ;  /* 0x0000e200ff047b82 */ /* 0x000e240000000a00 */
[----:B0-----:R-:W2:Y:S01]  /*00c0*/  LDG.E.64 R2, desc[UR8][R4.64+0x8] ;  /* 0x0000080804027981 */ /* 0x001ea2000c1e1b00 */
[----:B------:R-:W0:Y:S01]  /*00d0*/  LDCU UR6, c[0x0][0x360] ;  /* 0x00006c00ff0677ac */ /* 0x000e220008000800 */
[----:B------:R-:W0:Y:S01]  /*00e0*/  S2R R10, SR_TID.X ;  /* 0x00000000000a7919 */ /* 0x000e220000002100 */
[----:B------:R-:W0:Y:S02]  /*00f0*/  S2R R11, SR_CTAID.X ;  /* 0x00000000000b7919 */ /* 0x000e240000002500 */
[----:B0-----:R-:W-:-:S05]  /*0100*/  IMAD R10, R11, UR6, R10 ;  /* 0x000000060b0a7c24 */ /* 0x001fca000f8e020a */
[----:B------:R-:W-:Y:S02]  /*0110*/  SHF.R.S32.HI R11, RZ, 0x1f, R10 ;  /* 0x0000001fff0b7819 */ /* 0x000fe4000001140a */
[----:B--2---:R-:W-:Y:S02]  /*0120*/  R2UR UR5, R3 ;  /* 0x00000000030572ca */ /* 0x004fe400000e0000 */
[----:B------:R-:W-:-:S11]  /*0130*/  R2UR UR4, R2 ;  /* 0x00000000020472ca */ /* 0x000fd600000e0000 */
[----:B------:R-:W-:Y:S02]  /*0140*/  IMAD.U32 R3, RZ, RZ, UR5 ;  /* 0x00000005ff037e24 */ /* 0x000fe4000f8e00ff */
[----:B------:R-:W-:-:S04]  /*0150*/  ISETP.LT.U32.AND P0, PT, R10, UR4, PT ;  /* 0x000000040a007c0c */ /* 0x000fc8000bf01070 */
[----:B------:R-:W-:-:S13]  /*0160*/  ISETP.GT.U32.AND.EX P0, PT, R3, R11, PT, P0 ;  /* 0x0000000b0300720c */ /* 0x000fda0003f04100 */
[----:B------:R-:W-:Y:S05]  /*0170*/  @!P0 EXIT ;  /* 0x000000000000894d */ /* 0x000fea0003800000 */
[----:B------:R-:W2:Y:S01]  /*0180*/  LDG.E.64 R12, desc[UR8][R14.64+0x8] ;  /* 0x000008080e0c7981 */ /* 0x000ea2000c1e1b00 */
[----:B------:R-:W-:Y:S01]  /*0190*/  IMAD.MOV.U32 R21, RZ, RZ, RZ ;  /* 0x000000ffff157224 */ /* 0x000fe200078e00ff */
[----:B--2---:R-:W-:-:S04]  /*01a0*/  ISETP.NE.U32.AND P0, PT, R12, RZ, PT ;  /* 0x000000ff0c00720c */ /* 0x004fc80003f05070 */
[----:B------:R-:W-:-:S13]  /*01b0*/  ISETP.NE.AND.EX P0, PT, R13, RZ, PT, P0 ;  /* 0x000000ff0d00720c */ /* 0x000fda0003f05300 */
[----:B------:R-:W-:Y:S05]  /*01c0*/  @!P0 BRA `(.L_x_0) ;  /* 0x0000000c00048947 */ /* 0x000fea0003800000 */
[----:B------:R-:W2:Y:S04]  /*01d0*/  LDG.E.64 R4, desc[UR8][R4.64+0x10] ;  /* 0x0000100804047981 */ /* 0x000ea8000c1e1b00 */
[----:B------:R-:W5:Y:S01]  /*01e0*/  LDG.E.64 R14, desc[UR8][R14.64+0x10] ;  /* 0x000010080e0e7981 */ /* 0x000f62000c1e1b00 */
[C---:B------:R-:W-:Y:S01]  /*01f0*/  ISETP.GE.U32.AND P1, PT, R12.reuse, 0x8, PT ;  /* 0x000000080c00780c */ /* 0x040fe20003f26070 */
[CC--:B------:R-:W-:Y:S01]  /*0200*/  IMAD R3, R13.reuse, R0.reuse, RZ ;  /* 0x000000000d037224 */ /* 0x0c0fe200078e02ff */
[C---:B------:R-:W-:Y:S01]  /*0210*/  LOP3.LUT R2, R12.reuse, 0x7, RZ, 0xc0, !PT ;  /* 0x000000070c027812 */ /* 0x040fe200078ec0ff */
[----:B------:R-:W-:Y:S01]  /*0220*/  IMAD.WIDE.U32 R16, R12, R0, RZ ;  /* 0x000000000c107225 */ /* 0x000fe200078e00ff */
[----:B------:R-:W-:Y:S02]  /*0230*/  ISETP.GE.U32.AND.EX P1, PT, R13, RZ, PT, P1 ;  /* 0x000000ff0d00720c */ /* 0x000fe40003f26110 */
[----:B------:R-:W-:Y:S01]  /*0240*/  ISETP.NE.U32.AND P0, PT, R2, RZ, PT ;  /* 0x000000ff0200720c */ /* 0x000fe20003f05070 */
[----:B------:R-:W-:-:S02]  /*0250*/  IMAD.MOV.U32 R21, RZ, RZ, RZ ;  /* 0x000000ffff157224 */ /* 0x000fc400078e00ff */
[----:B------:R-:W-:Y:S01]  /*0260*/  IMAD.IADD R6, R17, 0x1, R3 ;  /* 0x0000000111067824 */ /* 0x000fe200078e0203 */
[----:B------:R-:W-:Y:S02]  /*0270*/  ISETP.NE.AND.EX P0, PT, RZ, RZ, PT, P0 ;  /* 0x000000ffff00720c */ /* 0x000fe40003f05300 */
[----:B--2---:R-:W-:Y:S02]  /*0280*/  R2UR UR6, R4 ;  /* 0x00000000040672ca */ /* 0x004fe400000e0000 */
[----:B------:R-:W-:Y:S02]  /*0290*/  R2UR UR7, R5 ;  /* 0x00000000050772ca */ /* 0x000fe400000e0000 */
[----:B------:R-:W-:Y:S01]  /*02a0*/  CS2R R4, SRZ ;  /* 0x0000000000047805 */ /* 0x000fe2000001ff00 */
[----:B------:R-:W-:-:S12]  /*02b0*/  @!P1 BRA `(.L_x_1) ;  /* 0x0000000400009947 */ /* 0x000fd80003800000 */
[----:B-----5:R-:W-:Y:S01]  /*02c0*/  LEA R9, P2, R16, R14, 0x2 ;  /* 0x0000000e10097211 */ /* 0x020fe200078410ff */
[----:B------:R-:W-:Y:S01]  /*02d0*/  IMAD.MOV.U32 R5, RZ, RZ, R13 ;  /* 0x000000ffff057224 */ /* 0x000fe200078e000d */
[----:B------:R-:W-:Y:S01]  /*02e0*/  LOP3.LUT R4, R12, 0xfffffff8, RZ, 0xc0, !PT ;  /* 0xfffffff80c047812 */ /* 0x000fe200078ec0ff */
[----:B------:R-:W-:Y:S01]  /*02f0*/  IMAD.MOV.U32 R21, RZ, RZ, RZ ;  /* 0x000000ffff157224 */ /* 0x000fe200078e00ff */
[----:B------:R-:W-:Y:S01]  /*0300*/  IADD3 R9, P3, PT, R9, 0x10, RZ ;  /* 0x0000001009097810 */ /* 0x000fe20007f7e0ff */
[----:B------:R-:W-:Y:S01]  /*0310*/  USHF.L.U64.HI UR12, UR4, 0x2, UR5 ;  /* 0x00000002040c7899 */ /* 0x000fe20008010205 */
[----:B------:R-:W-:Y:S01]  /*0320*/  LEA.HI.X R20, R16, R15, R6, 0x2, P2 ;  /* 0x0000000f10147211 */ /* 0x000fe200010f1406 */
[----:B------:R-:W-:Y:S01]  /*0330*/  IMAD.MOV.U32 R7, RZ, RZ, R4 ;  /* 0x000000ffff077224 */ /* 0x000fe200078e0004 */
[C---:B------:R-:W-:Y:S01]  /*0340*/  LEA R8, P1, R10.reuse, UR6, 0x2 ;  /* 0x000000060a087c11 */ /* 0x040fe2000f8210ff */
[----:B------:R-:W-:Y:S02]  /*0350*/  USHF.L.U32 UR11, UR4, 0x2, URZ ;  /* 0x00000002040b7899 */ /* 0x000fe400080006ff */
[----:B------:R-:W-:Y:S01]  /*0360*/  IMAD.X R20, RZ, RZ, R20, P3 ;  /* 0x000000ffff147224 */ /* 0x000fe200018e0614 */
[----:B------:R-:W-:Y:S01]  /*0370*/  LEA.HI.X R3, R10, UR7, R11, 0x2, P1 ;  /* 0x000000070a037c11 */ /* 0x000fe200088f140b */
[----:B------:R-:W-:-:S12]  /*0380*/  USHF.L.U64.HI UR10, UR4, 0x5, UR5 ;  /* 0x00000005040a7899 */ /* 0x000fd80008010205 */
.L_x_2:
[----:B------:R-:W-:Y:S02]  /*0390*/  IMAD.MOV.U32 R18, RZ, RZ, R9 ;  /* 0x000000ffff127224 */ /* 0x000fe400078e0009 */
[----:B------:R-:W-:Y:S02]  /*03a0*/  IMAD.MOV.U32 R9, RZ, RZ, R3 ;  /* 0x000000ffff097224 */ /* 0x000fe400078e0003 */
[----:B------:R-:W-:Y:S01]  /*03b0*/  IMAD.MOV.U32 R19, RZ, RZ, R20 ;  /* 0x000000ffff137224 */ /* 0x000fe200078e0014 */
[----:B------:R-:W-:-:S03]  /*03c0*/  IADD3 R26, P1, PT, R8, UR11, RZ ;  /* 0x0000000b081a7c10 */ /* 0x000fc6000ff3e0ff */
[----:B------:R-:W2:Y:S01]  /*03d0*/  LDG.E R9, desc[UR8][R8.64] ;  /* 0x0000000808097981 */ /* 0x000ea2000c1e1900 */
[----:B------:R-:W-:-:S03]  /*03e0*/  IADD3.X R27, PT, PT, R3, UR12, RZ, P1, !PT ;  /* 0x0000000c031b7c10 */ /* 0x000fc60008ffe4ff */
[----:B------:R-:W2:Y:S01]  /*03f0*/  LDG.E R20, desc[UR8][R18.64+-0x10] ;  /* 0xfffff00812147981 */ /* 0x000ea2000c1e1900 */
[----:B------:R-:W-:-:S03]  /*0400*/  IADD3 R24, P1, PT, R26, UR11, RZ ;  /* 0x0000000b1a187c10 */ /* 0x000fc6000ff3e0ff */
[----:B------:R2:W3:Y:S01]  /*0410*/  LDG.E R22, desc[UR8][R26.64] ;  /* 0x000000081a167981 */ /* 0x0004e2000c1e1900 */
[----:B------:R-:W-:-:S03]  /*0420*/  IADD3.X R25, PT, PT, R27, UR12, RZ, P1, !PT ;  /* 0x0000000c1b197c10 */ /* 0x000fc60008ffe4ff */
[----:B------:R-:W3:Y:S04]  /*0430*/  LDG.E R23, desc[UR8][R18.64+-0xc] ;  /* 0xfffff40812177981 */ /* 0x000ee8000c1e1900 */
[----:B------:R-:W4:Y:S04]  /*0440*/  LDG.E R28, desc[UR8][R24.64] ;  /* 0x00000008181c7981 */ /* 0x000f28000c1e1900 */
[----:B------:R-:W4:Y:S01]  /*0450*/  LDG.E R29, desc[UR8][R18.64+-0x8] ;  /* 0xfffff808121d7981 */ /* 0x000f22000c1e1900 */
[----:B--2---:R-:W-:Y:S01]  /*0460*/  FFMA R26, R20, R9, R21 ;  /* 0x00000009141a7223 */ /* 0x004fe20000000015 */
[----:B------:R-:W-:-:S04]  /*0470*/  IADD3 R20, P1, PT, R24, UR11, RZ ;  /* 0x0000000b18147c10 */ /* 0x000fc8000ff3e0ff */
[----:B------:R-:W-:Y:S02]  /*0480*/  IADD3.X R21, PT, PT, R25, UR12, RZ, P1, !PT ;  /* 0x0000000c19157c10 */ /* 0x000fe40008ffe4ff */
[----:B------:R-:W2:Y:S01]  /*0490*/  LDG.E R25, desc[UR8][R18.64] ;  /* 0x0000000812197981 */ /* 0x000ea2000c1e1900 */
[----:B---3--:R-:W-:Y:S01]  /*04a0*/  FFMA R26, R23, R22, R26 ;  /* 0x00000016171a7223 */ /* 0x008fe2000000001a */
[----:B------:R-:W-:Y:S02]  /*04b0*/  IADD3 R22, P1, PT, R20, UR11, RZ ;  /* 0x0000000b14167c10 */ /* 0x000fe4000ff3e0ff */
[----:B------:R-:W3:Y:S02]  /*04c0*/  LDG.E R9, desc[UR8][R20.64] ;  /* 0x0000000814097981 */ /* 0x000ee4000c1e1900 */
[----:B------:R-:W-:Y:S01]  /*04d0*/  IADD3.X R23, PT, PT, R21, UR12, RZ, P1, !PT ;  /* 0x0000000c15177c10 */ /* 0x000fe20008ffe4ff */
[----:B----4-:R-:W-:-:S04]  /*04e0*/  FFMA R29, R29, R28, R26 ;  /* 0x0000001c1d1d7223 */ /* 0x010fc8000000001a */
[----:B------:R-:W2:Y:S04]  /*04f0*/  LDG.E R28, desc[UR8][R22.64] ;  /* 0x00000008161c7981 */ /* 0x000ea8000c1e1900 */
[----:B------:R-:W3:Y:S01]  /*0500*/  LDG.E R20, desc[UR8][R18.64+-0x4] ;  /* 0xfffffc0812147981 */ /* 0x000ee2000c1e1900 */
[----:B------:R-:W-:-:S04]  /*0510*/  IADD3 R26, P1, PT, R22, UR11, RZ ;  /* 0x0000000b161a7c10 */ /* 0x000fc8000ff3e0ff */
[----:B------:R-:W-:Y:S01]  /*0520*/  IADD3.X R27, PT, PT, R23, UR12, RZ, P1, !PT ;  /* 0x0000000c171b7c10 */ /* 0x000fe20008ffe4ff */
[----:B------:R-:W4:Y:S01]  /*0530*/  LDG.E R22, desc[UR8][R18.64+0xc] ;  /* 0x00000c0812167981 */ /* 0x000f22000c1e1900 */
[----:B------:R-:W-:-:S03]  /*0540*/  IADD3 R24, P1, PT, R26, UR11, RZ ;  /* 0x0000000b1a187c10 */ /* 0x000fc6000ff3e0ff */
[----:B------:R-:W5:Y:S01]  /*0550*/  LDG.E R23, desc[UR8][R18.64+0x8] ;  /* 0x0000080812177981 */ /* 0x000f62000c1e1900 */
[----:B---3--:R-:W-:-:S03]  /*0560*/  FFMA R29, R20, R9, R29 ;  /* 0x00000009141d7223 */ /* 0x008fc6000000001d */
[----:B------:R-:W3:Y:S01]  /*0570*/  LDG.E R9, desc[UR8][R26.64] ;  /* 0x000000081a097981 */ /* 0x000ee2000c1e1900 */
[----:B--2---:R-:W-:-:S03]  /*0580*/  FFMA R28, R25, R28, R29 ;  /* 0x0000001c191c7223 */ /* 0x004fc6000000001d */
[----:B------:R-:W3:Y:S01]  /*0590*/  LDG.E R29, desc[UR8][R18.64+0x4] ;  /* 0x00000408121d7981 */ /* 0x000ee2000c1e1900 */
[----:B------:R-:W-:Y:S02]  /*05a0*/  IADD3.X R25, PT, PT, R27, UR12, RZ, P1, !PT ;  /* 0x0000000c1b197c10 */ /* 0x000fe40008ffe4ff */
[----:B------:R-:W-:-:S03]  /*05b0*/  IADD3 R20, P1, PT, R24, UR11, RZ ;  /* 0x0000000b18147c10 */ /* 0x000fc6000ff3e0ff */
[----:B------:R-:W5:Y:S01]  /*05c0*/  LDG.E R24, desc[UR8][R24.64] ;  /* 0x0000000818187981 */ /* 0x000f62000c1e1900 */
[----:B------:R-:W-:-:S06]  /*05d0*/  IADD3.X R21, PT, PT, R25, UR12, RZ, P1, !PT ;  /* 0x0000000c19157c10 */ /* 0x000fcc0008ffe4ff */
[----:B------:R0:W4:Y:S01]  /*05e0*/  LDG.E R21, desc[UR8][R20.64] ;  /* 0x0000000814157981 */ /* 0x000122000c1e1900 */
[----:B------:R-:W-:-:S04]  /*05f0*/  IADD3 R7, P1, PT, R7, -0x8, RZ ;  /* 0xfffffff807077810 */ /* 0x000fc80007f3e0ff */
[----:B------:R-:W-:Y:S02]  /*0600*/  IADD3.X R13, PT, PT, R13, -0x1, RZ, P1, !PT ;  /* 0xffffffff0d0d7810 */ /* 0x000fe40000ffe4ff */
[----:B------:R-:W-:-:S04]  /*0610*/  ISETP.NE.U32.AND P1, PT, R7, RZ, PT ;  /* 0x000000ff0700720c */ /* 0x000fc80003f25070 */
[----:B------:R-:W-:Y:S01]  /*0620*/  ISETP.NE.AND.EX P1, PT, R13, RZ, PT, P1 ;  /* 0x000000ff0d00720c */ /* 0x000fe20003f25310 */
[----:B---3--:R-:W-:Y:S01]  /*0630*/  FFMA R28, R29, R9, R28 ;  /* 0x000000091d1c7223 */ /* 0x008fe2000000001c */
[----:B------:R-:W-:-:S05]  /*0640*/  IMAD.U32 R9, RZ, RZ, UR4 ;  /* 0x00000004ff097e24 */ /* 0x000fca000f8e00ff */
[----:B------:R-:W-:Y:S01]  /*0650*/  LEA R8, P2, R9, R8, 0x5 ;  /* 0x0000000809087211 */ /* 0x000fe200078428ff */
[----:B-----5:R-:W-:Y:S01]  /*0660*/  FFMA R23, R23, R24, R28 ;  /* 0x0000001817177223 */ /* 0x020fe2000000001c */
[----:B------:R-:W-:Y:S02]  /*0670*/  IADD3 R9, P3, PT, R18, 0x20, RZ ;  /* 0x0000002012097810 */ /* 0x000fe40007f7e0ff */
[----:B------:R-:W-:-:S03]  /*0680*/  IADD3.X R3, PT, PT, R3, UR10, RZ, P2, !PT ;  /* 0x0000000a03037c10 */ /* 0x000fc600097fe4ff */
[----:B0-----:R-:W-:Y:S02]  /*0690*/  IMAD.X R20, RZ, RZ, R19, P3 ;  /* 0x000000ffff147224 */ /* 0x001fe400018e0613 */
[----:B----4-:R-:W-:Y:S01]  /*06a0*/  FFMA R21, R22, R21, R23 ;  /* 0x0000001516157223 */ /* 0x010fe20000000017 */
[----:B------:R-:W-:Y:S06]  /*06b0*/  @P1 BRA `(.L_x_2) ;  /* 0xfffffffc00341947 */ /* 0x000fec000383ffff */
.L_x_1:
[----:B------:R-:W-:Y:S05]  /*06c0*/  @!P0 BRA `(.L_x_0) ;  /* 0x0000000400c48947 */ /* 0x000fea0003800000 */
[----:B------:R-:W-:Y:S02]  /*06d0*/  ISETP.GE.U32.AND P1, PT, R2, 0x4, PT ;  /* 0x000000040200780c */ /* 0x000fe40003f26070 */
[----:B------:R-:W-:Y:S02]  /*06e0*/  LOP3.LUT R3, R12, 0x3, RZ, 0xc0, !PT ;  /* 0x000000030c037812 */ /* 0x000fe400078ec0ff */
[----:B------:R-:W-:Y:S02]  /*06f0*/  ISETP.GE.U32.AND.EX P1, PT, RZ, RZ, PT, P1 ;  /* 0x000000ffff00720c */ /* 0x000fe40003f26110 */
[----:B------:R-:W-:-:S04]  /*0700*/  ISETP.NE.U32.AND P0, PT, R3, RZ, PT ;  /* 0x000000ff0300720c */ /* 0x000fc80003f05070 */
[----:B------:R-:W-:-:S07]  /*0710*/  ISETP.NE.AND.EX P0, PT, RZ, RZ, PT, P0 ;  /* 0x000000ffff00720c */ /* 0x000fce0003f05300 */
[----:B------:R-:W-:Y:S06]  /*0720*/  @!P1 BRA `(.L_x_3) ;  /* 0x0000000000d89947 */ /* 0x000fec0003800000 */
[C---:B------:R-:W-:Y:S02]  /*0730*/  IMAD R2, R4.reuse, UR5, RZ ;  /* 0x0000000504027c24 */ /* 0x040fe4000f8e02ff */
[----:B------:R-:W-:-:S04]  /*0740*/  IMAD.WIDE.U32 R18, R4, UR4, R10 ;  /* 0x0000000404127c25 */ /* 0x000fc8000f8e000a */
[----:B------:R-:W-:Y:S01]  /*0750*/  IMAD R7, R5, UR4, R2 ;  /* 0x0000000405077c24 */ /* 0x000fe2000f8e0202 */
[----:B------:R-:W-:Y:S01]  /*0760*/  LEA R24, P2, R18, UR6, 0x2 ;  /* 0x0000000612187c11 */ /* 0x000fe2000f8410ff */
[C---:B------:R-:W-:Y:S02]  /*0770*/  VIADD R13, R4.reuse, 0x1 ;  /* 0x00000001040d7836 */ /* 0x040fe40000000000 */
[----:B------:R-:W-:Y:S01]  /*0780*/  IMAD.IADD R7, R19, 0x1, R7 ;  /* 0x0000000113077824 */ /* 0x000fe200078e0207 */
[----:B------:R-:W-:Y:S01]  /*0790*/  IADD3 R19, P1, PT, R4, R16, RZ ;  /* 0x0000001004137210 */ /* 0x000fe20007f3e0ff */
[C---:B------:R-:W-:Y:S02]  /*07a0*/  IMAD R23, R13.reuse, UR5, RZ ;  /* 0x000000050d177c24 */ /* 0x040fe4000f8e02ff */
[----:B------:R-:W-:Y:S01]  /*07b0*/  IMAD.WIDE.U32 R8, R13, UR4, R10 ;  /* 0x000000040d087c25 */ /* 0x000fe2000f8e000a */
[----:B------:R-:W-:-:S03]  /*07c0*/  LEA.HI.X R25, R18, UR7, R7, 0x2, P2 ;  /* 0x0000000712197c11 */ /* 0x000fc600090f1407 */
[----:B------:R-:W-:Y:S01]  /*07d0*/  IMAD.X R2, R5, 0x1, R6, P1 ;  /* 0x0000000105027824 */ /* 0x000fe200008e0606 */
[----:B-----5:R-:W-:Y:S01]  /*07e0*/  LEA R22, P1, R19, R14, 0x2 ;  /* 0x0000000e13167211 */ /* 0x020fe200078210ff */
[----:B------:R-:W-:Y:S01]  /*07f0*/  IMAD.IADD R5, R9, 0x1, R23 ;  /* 0x0000000109057824 */ /* 0x000fe200078e0217 */
[----:B------:R-:W-:Y:S01]  /*0800*/  LEA R28, P2, R8, UR6, 0x2 ;  /* 0x00000006081c7c11 */ /* 0x000fe2000f8410ff */
[----:B------:R-:W-:Y:S01]  /*0810*/  VIADD R7, R4, 0x2 ;  /* 0x0000000204077836 */ /* 0x000fe20000000000 */
[-C--:B------:R-:W-:Y:S02]  /*0820*/  LEA.HI.X R23, R19, R15.reuse, R2, 0x2, P1 ;  /* 0x0000000f13177211 */ /* 0x080fe400008f1402 */
[----:B------:R-:W-:Y:S02]  /*0830*/  IADD3 R13, P1, PT, R13, R16, RZ ;  /* 0x000000100d0d7210 */ /* 0x000fe40007f3e0ff */
[----:B------:R-:W-:Y:S01]  /*0840*/  LEA.HI.X R29, R8, UR7, R5, 0x2, P2 ;  /* 0x00000007081d7c11 */ /* 0x000fe200090f1405 */
[----:B------:R-:W-:Y:S01]  /*0850*/  IMAD R9, R7, UR5, RZ ;  /* 0x0000000507097c24 */ /* 0x000fe2000f8e02ff */
[----:B------:R0:W2:Y:S01]  /*0860*/  LDG.E R2, desc[UR8][R22.64] ;  /* 0x0000000816027981 */ /* 0x0000a2000c1e1900 */
[----:B------:R-:W-:Y:S01]  /*0870*/  IMAD.X R5, RZ, RZ, R6, P1 ;  /* 0x000000ffff057224 */ /* 0x000fe200008e0606 */
[----:B------:R-:W-:Y:S01]  /*0880*/  LEA R26, P1, R13, R14, 0x2 ;  /* 0x0000000e0d1a7211 */ /* 0x000fe200078210ff */
[----:B------:R-:W-:Y:S01]  /*0890*/  IMAD.WIDE.U32 R18, R7, UR4, R10 ;  /* 0x0000000407127c25 */ /* 0x000fe2000f8e000a */
[----:B------:R-:W3:Y:S02]  /*08a0*/  LDG.E R28, desc[UR8][R28.64] ;  /* 0x000000081c1c7981 */ /* 0x000ee4000c1e1900 */
[----:B------:R-:W-:Y:S01]  /*08b0*/  LEA.HI.X R27, R13, R15, R5, 0x2, P1 ;  /* 0x0000000f0d1b7211 */ /* 0x000fe200008f1405 */
[----:B------:R-:W-:Y:S01]  /*08c0*/  IMAD.IADD R5, R19, 0x1, R9 ;  /* 0x0000000113057824 */ /* 0x000fe200078e0209 */
[----:B------:R-:W-:Y:S01]  /*08d0*/  LEA R8, P1, R18, UR6, 0x2 ;  /* 0x0000000612087c11 */ /* 0x000fe2000f8210ff */
[----:B------:R-:W-:-:S03]  /*08e0*/  VIADD R20, R4, 0x3 ;  /* 0x0000000304147836 */ /* 0x000fc60000000000 */
[----:B------:R-:W-:Y:S02]  /*08f0*/  LEA.HI.X R9, R18, UR7, R5, 0x2, P1 ;  /* 0x0000000712097c11 */ /* 0x000fe400088f1405 */
[-C--:B------:R-:W-:Y:S01]  /*0900*/  IADD3 R19, P1, PT, R7, R16.reuse, RZ ;  /* 0x0000001007137210 */ /* 0x080fe20007f3e0ff */
[----:B------:R1:W2:Y:S01]  /*0910*/  LDG.E R5, desc[UR8][R24.64] ;  /* 0x0000000818057981 */ /* 0x0002a2000c1e1900 */
[----:B------:R-:W-:-:S03]  /*0920*/  IADD3 R13, P2, PT, R20, R16, RZ ;  /* 0x00000010140d7210 */ /* 0x000fc60007f5e0ff */
[----:B0-----:R-:W-:Y:S01]  /*0930*/  IMAD.X R22, RZ, RZ, R6, P1 ;  /* 0x000000ffff167224 */ /* 0x001fe200008e0606 */
[CC--:B------:R-:W-:Y:S01]  /*0940*/  LEA R18, P1, R19.reuse, R14.reuse, 0x2 ;  /* 0x0000000e13127211 */ /* 0x0c0fe200078210ff */
[----:B------:R0:W3:Y:S03]  /*0950*/  LDG.E R7, desc[UR8][R26.64] ;  /* 0x000000081a077981 */ /* 0x0000e6000c1e1900 */
[----:B------:R-:W-:Y:S01]  /*0960*/  LEA.HI.X R19, R19, R15, R22, 0x2, P1 ;  /* 0x0000000f13137211 */ /* 0x000fe200008f1416 */
[C---:B------:R-:W-:Y:S01]  /*0970*/  IMAD.WIDE.U32 R22, R20.reuse, UR4, R10 ;  /* 0x0000000414167c25 */ /* 0x040fe2000f8e000a */
[----:B-1----:R-:W-:Y:S01]  /*0980*/  LEA R24, P1, R13, R14, 0x2 ;  /* 0x0000000e0d187211 */ /* 0x002fe200078210ff */
[----:B------:R-:W4:Y:S02]  /*0990*/  LDG.E R8, desc[UR8][R8.64] ;  /* 0x0000000808087981 */ /* 0x000f24000c1e1900 */
[----:B0-----:R-:W-:-:S02]  /*09a0*/  IMAD R27, R20, UR5, RZ ;  /* 0x00000005141b7c24 */ /* 0x001fc4000f8e02ff */
[----:B------:R-:W4:Y:S01]  /*09b0*/  LDG.E R19, desc[UR8][R18.64] ;  /* 0x0000000812137981 */ /* 0x000f22000c1e1900 */
[----:B------:R-:W-:-:S05]  /*09c0*/  IMAD.X R20, RZ, RZ, R6, P2 ;  /* 0x000000ffff147224 */ /* 0x000fca00010e0606 */
[----:B------:R-:W-:Y:S01]  /*09d0*/  LEA.HI.X R25, R13, R15, R20, 0x2, P1 ;  /* 0x0000000f0d197211 */ /* 0x000fe200008f1414 */
[----:B------:R-:W-:Y:S01]  /*09e0*/  IMAD.IADD R13, R23, 0x1, R27 ;  /* 0x00000001170d7824 */ /* 0x000fe200078e021b */
[----:B------:R-:W-:-:S04]  /*09f0*/  LEA R26, P1, R22, UR6, 0x2 ;  /* 0x00000006161a7c11 */ /* 0x000fc8000f8210ff */
[----:B------:R-:W-:Y:S01]  /*0a00*/  LEA.HI.X R27, R22, UR7, R13, 0x2, P1 ;  /* 0x00000007161b7c11 */ /* 0x000fe200088f140d */
[----:B------:R-:W4:Y:S04]  /*0a10*/  LDG.E R25, desc[UR8][R24.64] ;  /* 0x0000000818197981 */ /* 0x000f28000c1e1900 */
[----:B------:R-:W4:Y:S01]  /*0a20*/  LDG.E R26, desc[UR8][R26.64] ;  /* 0x000000081a1a7981 */ /* 0x000f22000c1e1900 */
[----:B------:R-:W-:Y:S02]  /*0a30*/  VIADD R4, R4, 0x4 ;  /* 0x0000000404047836 */ /* 0x000fe40000000000 */
[----:B--2---:R-:W-:-:S04]  /*0a40*/  FFMA R2, R2, R5, R21 ;  /* 0x0000000502027223 */ /* 0x004fc80000000015 */
[----:B---3--:R-:W-:Y:S01]  /*0a50*/  FFMA R2, R7, R28, R2 ;  /* 0x0000001c07027223 */ /* 0x008fe20000000002 */
[----:B------:R-:W-:-:S03]  /*0a60*/  IMAD.MOV.U32 R5, RZ, RZ, RZ ;  /* 0x000000ffff057224 */ /* 0x000fc600078e00ff */
[----:B----4-:R-:W-:-:S04]  /*0a70*/  FFMA R2, R19, R8, R2 ;  /* 0x0000000813027223 */ /* 0x010fc80000000002 */
[----:B------:R-:W-:-:S07]  /*0a80*/  FFMA R21, R25, R26, R2 ;  /* 0x0000001a19157223 */ /* 0x000fce0000000002 */
.L_x_3:
[----:B------:R-:W-:Y:S05]  /*0a90*/  @!P0 BRA `(.L_x_0) ;  /* 0x0000000000d08947 */ /* 0x000fea0003800000 */
[----:B------:R-:W-:Y:S02]  /*0aa0*/  ISETP.NE.U32.AND P1, PT, R3, 0x1, PT ;  /* 0x000000010300780c */ /* 0x000fe40003f25070 */
[----:B------:R-:W-:Y:S02]  /*0ab0*/  LOP3.LUT R12, R12, 0x1, RZ, 0xc0, !PT ;  /* 0x000000010c0c7812 */ /* 0x000fe400078ec0ff */
[----:B------:R-:W-:Y:S02]  /*0ac0*/  ISETP.NE.AND.EX P1, PT, RZ, RZ, PT, P1 ;  /* 0x000000ffff00720c */ /* 0x000fe40003f25310 */
[----:B------:R-:W-:-:S04]  /*0ad0*/  ISETP.NE.U32.AND P0, PT, R12, 0x1, PT ;  /* 0x000000010c00780c */ /* 0x000fc80003f05070 */
[----:B------:R-:W-:-:S07]  /*0ae0*/  ISETP.NE.U32.AND.EX P0, PT, RZ, RZ, PT, P0 ;  /* 0x000000ffff00720c */ /* 0x000fce0003f05100 */
[----:B------:R-:W-:Y:S06]  /*0af0*/  @!P1 BRA `(.L_x_4) ;  /* 0x0000000000789947 */ /* 0x000fec0003800000 */
[C---:B------:R-:W-:Y:S01]  /*0b00*/  IMAD R2, R4.reuse, UR5, RZ ;  /* 0x0000000504027c24 */ /* 0x040fe2000f8e02ff */
[C---:B------:R-:W-:Y:S01]  /*0b10*/  IADD3 R3, P1, PT, R4.reuse, R16, RZ ;  /* 0x0000001004037210 */ /* 0x040fe20007f3e0ff */
[----:B------:R-:W-:Y:S02]  /*0b20*/  IMAD.MOV.U32 R12, RZ, RZ, R10 ;  /* 0x000000ffff0c7224 */ /* 0x000fe400078e000a */
[----:B------:R-:W-:Y:S02]  /*0b30*/  IMAD.MOV.U32 R13, RZ, RZ, R11 ;  /* 0x000000ffff0d7224 */ /* 0x000fe400078e000b */
[C---:B------:R-:W-:Y:S02]  /*0b40*/  IMAD R7, R5.reuse, UR4, R2 ;  /* 0x0000000405077c24 */ /* 0x040fe4000f8e0202 */
[----:B------:R-:W-:Y:S01]  /*0b50*/  IMAD.X R5, R5, 0x1, R6, P1 ;  /* 0x0000000105057824 */ /* 0x000fe200008e0606 */
[----:B-----5:R-:W-:Y:S01]  /*0b60*/  LEA R2, P1, R3, R14, 0x2 ;  /* 0x0000000e03027211 */ /* 0x020fe200078210ff */
[----:B------:R-:W-:-:S02]  /*0b70*/  VIADD R19, R4, 0x1 ;  /* 0x0000000104137836 */ /* 0x000fc40000000000 */
[----:B------:R-:W-:Y:S01]  /*0b80*/  IMAD.WIDE.U32 R8, R4, UR4, R12 ;  /* 0x0000000404087c25 */ /* 0x000fe2000f8e000c */
[----:B------:R-:W-:Y:S02]  /*0b90*/  LEA.HI.X R3, R3, R15, R5, 0x2, P1 ;  /* 0x0000000f03037211 */ /* 0x000fe400008f1405 */
[C---:B------:R-:W-:Y:S01]  /*0ba0*/  IADD3 R5, P2, PT, R19.reuse, R16, RZ ;  /* 0x0000001013057210 */ /* 0x040fe20007f5e0ff */
[C---:B------:R-:W-:Y:S01]  /*0bb0*/  IMAD.WIDE.U32 R12, R19.reuse, UR4, R12 ;  /* 0x00000004130c7c25 */ /* 0x040fe2000f8e000c */
[----:B------:R-:W-:Y:S01]  /*0bc0*/  LEA R18, P1, R8, UR6, 0x2 ;  /* 0x0000000608127c11 */ /* 0x000fe2000f8210ff */
[----:B------:R-:W2:Y:S02]  /*0bd0*/  LDG.E R2, desc[UR8][R2.64] ;  /* 0x0000000802027981 */ /* 0x000ea4000c1e1900 */
[----:B------:R-:W-:Y:S01]  /*0be0*/  IMAD R23, R19, UR5, RZ ;  /* 0x0000000513177c24 */ /* 0x000fe2000f8e02ff */
[----:B------:R-:W-:Y:S01]  /*0bf0*/  LEA R22, P3, R12, UR6, 0x2 ;  /* 0x000000060c167c11 */ /* 0x000fe2000f8610ff */
[----:B------:R-:W-:-:S02]  /*0c00*/  IMAD.IADD R7, R9, 0x1, R7 ;  /* 0x0000000109077824 */ /* 0x000fc400078e0207 */
[----:B------:R-:W-:Y:S02]  /*0c10*/  IMAD.IADD R23, R13, 0x1, R23 ;  /* 0x000000010d177824 */ /* 0x000fe400078e0217 */
[----:B------:R-:W-:Y:S01]  /*0c20*/  IMAD.X R9, RZ, RZ, R6, P2 ;  /* 0x000000ffff097224 */ /* 0x000fe200010e0606 */
[C---:B------:R-:W-:Y:S02]  /*0c30*/  LEA R24, P2, R5.reuse, R14, 0x2 ;  /* 0x0000000e05187211 */ /* 0x040fe400078410ff */
[----:B------:R-:W-:Y:S02]  /*0c40*/  LEA.HI.X R19, R8, UR7, R7, 0x2, P1 ;  /* 0x0000000708137c11 */ /* 0x000fe400088f1407 */
[----:B------:R-:W-:Y:S02]  /*0c50*/  LEA.HI.X R23, R12, UR7, R23, 0x2, P3 ;  /* 0x000000070c177c11 */ /* 0x000fe400098f1417 */
[----:B------:R-:W-:Y:S01]  /*0c60*/  LEA.HI.X R25, R5, R15, R9, 0x2, P2 ;  /* 0x0000000f05197211 */ /* 0x000fe200010f1409 */
[----:B------:R-:W2:Y:S04]  /*0c70*/  LDG.E R18, desc[UR8][R18.64] ;  /* 0x0000000812127981 */ /* 0x000ea8000c1e1900 */
[----:B------:R-:W3:Y:S04]  /*0c80*/  LDG.E R24, desc[UR8][R24.64] ;  /* 0x0000000818187981 */ /* 0x000ee8000c1e1900 */
[----:B------:R-:W3:Y:S01]  /*0c90*/  LDG.E R22, desc[UR8][R22.64] ;  /* 0x0000000816167981 */ /* 0x000ee2000c1e1900 */
[----:B------:R-:W-:-:S02]  /*0ca0*/  VIADD R4, R4, 0x2 ;  /* 0x0000000204047836 */ /* 0x000fc40000000000 */
[----:B------:R-:W-:Y:S02]  /*0cb0*/  IMAD.MOV.U32 R5, RZ, RZ, RZ ;  /* 0x000000ffff057224 */ /* 0x000fe400078e00ff */
[----:B--2---:R-:W-:-:S04]  /*0cc0*/  FFMA R21, R2, R18, R21 ;  /* 0x0000001202157223 */ /* 0x004fc80000000015 */
[----:B---3--:R-:W-:-:S07]  /*0cd0*/  FFMA R21, R24, R22, R21 ;  /* 0x0000001618157223 */ /* 0x008fce0000000015 */
.L_x_4:
[----:B------:R-:W-:Y:S05]  /*0ce0*/  @P0 BRA `(.L_x_0) ;  /* 0x00000000003c0947 */ /* 0x000fea0003800000 */
[C---:B------:R-:W-:Y:S01]  /*0cf0*/  IMAD R2, R4.reuse, UR5, RZ ;  /* 0x0000000504027c24 */ /* 0x040fe2000f8e02ff */
[C---:B------:R-:W-:Y:S01]  /*0d00*/  IADD3 R17, P0, PT, R4.reuse, R16, RZ ;  /* 0x0000001004117210 */ /* 0x040fe20007f1e0ff */
[----:B------:R-:W-:Y:S02]  /*0d10*/  IMAD.MOV.U32 R8, RZ, RZ, R10 ;  /* 0x000000ffff087224 */ /* 0x000fe400078e000a */
[----:B------:R-:W-:Y:S02]  /*0d20*/  IMAD.MOV.U32 R9, RZ, RZ, R11 ;  /* 0x000000ffff097224 */ /* 0x000fe400078e000b */
[----:B------:R-:W-:Y:S02]  /*0d30*/  IMAD R3, R5, UR4, R2 ;  /* 0x0000000405037c24 */ /* 0x000fe4000f8e0202 */
[----:B------:R-:W-:-:S04]  /*0d40*/  IMAD.WIDE.U32 R8, R4, UR4, R8 ;  /* 0x0000000404087c25 */ /* 0x000fc8000f8e0008 */
[----:B------:R-:W-:Y:S01]  /*0d50*/  IMAD.X R6, R5, 0x1, R6, P0 ;  /* 0x0000000105067824 */ /* 0x000fe200000e0606 */
[----:B-----5:R-:W-:Y:S01]  /*0d60*/  LEA R2, P0, R17, R14, 0x2 ;  /* 0x0000000e11027211 */ /* 0x020fe200078010ff */
[----:B------:R-:W-:Y:S01]  /*0d70*/  IMAD.IADD R5, R9, 0x1, R3 ;  /* 0x0000000109057824 */ /* 0x000fe200078e0203 */
[C---:B------:R-:W-:Y:S02]  /*0d80*/  LEA R4, P1, R8.reuse, UR6, 0x2 ;  /* 0x0000000608047c11 */ /* 0x040fe4000f8210ff */
[----:B------:R-:W-:Y:S02]  /*0d90*/  LEA.HI.X R3, R17, R15, R6, 0x2, P0 ;  /* 0x0000000f11037211 */ /* 0x000fe400000f1406 */
[----:B------:R-:W-:-:S03]  /*0da0*/  LEA.HI.X R5, R8, UR7, R5, 0x2, P1 ;  /* 0x0000000708057c11 */ /* 0x000fc600088f1405 */
[----:B------:R-:W2:Y:S04]  /*0db0*/  LDG.E R2, desc[UR8][R2.64] ;  /* 0x0000000802027981 */ /* 0x000ea8000c1e1900 */
[----:B------:R-:W2:Y:S02]  /*0dc0*/  LDG.E R4, desc[UR8][R4.64] ;  /* 0x0000000804047981 */ /* 0x000ea4000c1e1900 */
[----:B--2---:R-:W-:-:S07]  /*0dd0*/  FFMA R21, R2, R4, R21 ;  /* 0x0000000402157223 */ /* 0x004fce0000000015 */
.L_x_0:
[----:B------:R-:W0:Y:S02]  /*0de0*/  LDC.64 R6, c[0x0][0x390] ;  /* 0x0000e400ff067b82 */ /* 0x000e240000000a00 */
[----:B0-----:R-:W2:Y:S04]  /*0df0*/  LDG.E.64 R4, desc[UR8][R6.64+0x8] ;  /* 0x0000080806047981 */ /* 0x001ea8000c1e1b00 */
[----:B------:R-:W3:Y:S01]  /*0e00*/  LDG.E.64 R2, desc[UR8][R6.64+0x10] ;  /* 0x0000100806027981 */ /* 0x000ee2000c1e1b00 */
[----:B------:R-:W-:Y:S02]  /*0e10*/  IMAD.MOV.U32 R8, RZ, RZ, R10 ;  /* 0x000000ffff087224 */ /* 0x000fe400078e000a */
[----:B------:R-:W-:Y:S02]  /*0e20*/  IMAD.MOV.U32 R9, RZ, RZ, R11 ;  /* 0x000000ffff097224 */ /* 0x000fe400078e000b */
[----:B--2---:R-:W-:-:S04]  /*0e30*/  IMAD.WIDE.U32 R8, R0, R4, R8 ;  /* 0x0000000400087225 */ /* 0x004fc800078e0008 */
[----:B------:R-:W-:Y:S01]  /*0e40*/  IMAD R5, R5, R0, RZ ;  /* 0x0000000005057224 */ /* 0x000fe200078e02ff */
[----:B---3--:R-:W-:-:S03]  /*0e50*/  LEA R2, P0, R8, R2, 0x2 ;  /* 0x0000000208027211 */ /* 0x008fc600078010ff */
[----:B------:R-:W-:-:S05]  /*0e60*/  IMAD.IADD R5, R9, 0x1, R5 ;  /* 0x0000000109057824 */ /* 0x000fca00078e0205 */
[----:B------:R-:W-:-:S05]  /*0e70*/  LEA.HI.X R3, R8, R3, R5, 0x2, P0 ;  /* 0x0000000308037211 */ /* 0x000fca00000f1405 */
[----:B------:R-:W-:Y:S01]  /*0e80*/  STG.E desc[UR8][R2.64], R21 ;  /* 0x0000001502007986 */ /* 0x000fe2000c101908 */
[----:B------:R-:W-:Y:S05]  /*0e90*/  EXIT ;  /* 0x000000000000794d */ /* 0x000fea0003800000 */
.L_x_5:
[----:B------:R-:W-:-:S00]  /*0ea0*/  BRA `(.L_x_5) ;  /* 0xfffffffc00fc7947 */ /* 0x000fc0000383ffff */
[----:B------:R-:W-:-:S00]  /*0eb0*/  NOP ;  /* 0x0000000000007918 */ /* 0x000fc00000000000 */
        /* <DEDUP_REMOVED lines=12> */
.L_x_6:


//--------------------- .nv.shared.reserved.0     --------------------------
	.section	.nv.shared.reserved.0,"aw",@nobits
	.weak		__nv_reservedSMEM_offset_0_alias
	.size		__nv_reservedSMEM_offset_0_alias, 0, 64
	.other		__nv_reservedSMEM_offset_0_alias,@"STO_CUDA_RESERVED_SHARED STV_DEFAULT"
__nv_reservedSMEM_offset_0_alias:
	.zero		0
	.zero		64


//--------------------- .nv.constant0._Z11GemmGPUFuncP6matrixS0_S0_ --------------------------
	.section	.nv.constant0._Z11GemmGPUFuncP6matrixS0_S0_,"a",@progbits
	.sectionflags	@""
	.align	4
.nv.constant0._Z11GemmGPUFuncP6matrixS0_S0_:
	.zero		920


//--------------------- SYMBOLS --------------------------

	.type		.nv.reservedSmem.offset0,@object
	.size		.nv.reservedSmem.offset0,0x4
